//
// Generated by NVIDIA NVVM Compiler
//
// Compiler Build ID: CL-36424714
// Cuda compilation tools, release 13.0, V13.0.88
// Based on NVVM 20.0.0
//

.version 9.0
.target sm_100
.address_size 64


.entry _Z21downsample_2x2_kernelPKhiPhiii(
	.param .u64 .ptr .align 1 _Z21downsample_2x2_kernelPKhiPhiii_param_0,
	.param .u32 _Z21downsample_2x2_kernelPKhiPhiii_param_1,
	.param .u64 .ptr .align 1 _Z21downsample_2x2_kernelPKhiPhiii_param_2,
	.param .u32 _Z21downsample_2x2_kernelPKhiPhiii_param_3,
	.param .u32 _Z21downsample_2x2_kernelPKhiPhiii_param_4,
	.param .u32 _Z21downsample_2x2_kernelPKhiPhiii_param_5
)
{
	.reg .pred 	%p<4>;
	.reg .b16 	%rs<10>;
	.reg .b32 	%r<20>;
	.reg .b64 	%rd<11>;

	ld.param.u64 	%rd1, [_Z21downsample_2x2_kernelPKhiPhiii_param_0];
	ld.param.u32 	%r3, [_Z21downsample_2x2_kernelPKhiPhiii_param_1];
	ld.param.u64 	%rd2, [_Z21downsample_2x2_kernelPKhiPhiii_param_2];
	ld.param.u32 	%r4, [_Z21downsample_2x2_kernelPKhiPhiii_param_3];
	ld.param.u32 	%r5, [_Z21downsample_2x2_kernelPKhiPhiii_param_4];
	ld.param.u32 	%r6, [_Z21downsample_2x2_kernelPKhiPhiii_param_5];
	mov.u32 	%r8, %ctaid.x;
	mov.u32 	%r9, %ntid.x;
	mov.u32 	%r10, %tid.x;
	mad.lo.s32 	%r1, %r8, %r9, %r10;
	mov.u32 	%r11, %ctaid.y;
	mov.u32 	%r12, %ntid.y;
	mov.u32 	%r13, %tid.y;
	mad.lo.s32 	%r14, %r11, %r12, %r13;
	setp.ge.s32 	%p1, %r1, %r5;
	setp.ge.s32 	%p2, %r14, %r6;
	or.pred  	%p3, %p1, %p2;
	@%p3 bra 	$L__BB0_2;
	cvta.to.global.u64 	%rd3, %rd1;
	cvta.to.global.u64 	%rd4, %rd2;
	shl.b32 	%r15, %r1, 1;
	mul.lo.s32 	%r16, %r14, %r3;
	shl.b32 	%r17, %r16, 1;
	add.s32 	%r18, %r17, %r15;
	cvt.s64.s32 	%rd5, %r18;
	add.s64 	%rd6, %rd3, %rd5;
	ld.global.u8 	%rs1, [%rd6];
	ld.global.u8 	%rs2, [%rd6+1];
	cvt.s64.s32 	%rd7, %r3;
	add.s64 	%rd8, %rd6, %rd7;
	ld.global.u8 	%rs3, [%rd8];
	ld.global.u8 	%rs4, [%rd8+1];
	add.s16 	%rs5, %rs1, %rs2;
	add.s16 	%rs6, %rs5, %rs3;
	add.s16 	%rs7, %rs6, %rs4;
	add.s16 	%rs8, %rs7, 2;
	shr.u16 	%rs9, %rs8, 2;
	mad.lo.s32 	%r19, %r4, %r14, %r1;
	cvt.s64.s32 	%rd9, %r19;
	add.s64 	%rd10, %rd4, %rd9;
	st.global.u8 	[%rd10], %rs9;
$L__BB0_2:
	ret;

}


// ===== COMPILED SASS (sm_100) =====

	.target	sm_100

	.elftype	@"ET_EXEC"


//--------------------- .note.nv.tkinfo           --------------------------
	.section	.note.nv.tkinfo,"",@"SHT_NOTE"
	.sectionflags	@"SHF_NOTE_NV_TKINFO"
	.tkinfo
        /*0018*/ 	.word	0x00000002
        /*0030*/ 	.string	""
        /*0030*/ 	.string	"ptxas"
        /*0030*/ 	.string	"Cuda compilation tools, release 13.0, V13.0.88"
        /*0030*/ 	.string	"Build cuda_13.0.r13.0/compiler.36424714_0"
        /*0030*/ 	.string	"-arch sm_100 -m 64 "



//--------------------- .note.nv.cuinfo           --------------------------
	.section	.note.nv.cuinfo,"",@"SHT_NOTE"
	.sectionflags	@"SHF_NOTE_NV_CUINFO"
        /*0018*/ 	.short	0x0002
        /*001a*/ 	.short	0x0064
        /*001c*/ 	.short	0x0082
	.zero		2


//--------------------- .nv.info                  --------------------------
	.section	.nv.info,"",@"SHT_CUDA_INFO"
	.align	4


	//----- nvinfo : EIATTR_REGCOUNT
	.align		4
        /*0000*/ 	.byte	0x04, 0x2f
        /*0002*/ 	.short	(.L_1 - .L_0)
	.align		4
.L_0:
        /*0004*/ 	.word	index@(_Z21downsample_2x2_kernelPKhiPhiii)
        /*0008*/ 	.word	0x0000000d


	//----- nvinfo : EIATTR_FRAME_SIZE
	.align		4
.L_1:
        /*000c*/ 	.byte	0x04, 0x11
        /*000e*/ 	.short	(.L_3 - .L_2)
	.align		4
.L_2:
        /*0010*/ 	.word	index@(_Z21downsample_2x2_kernelPKhiPhiii)
        /*0014*/ 	.word	0x00000000


	//----- nvinfo : EIATTR_MIN_STACK_SIZE
	.align		4
.L_3:
        /*0018*/ 	.byte	0x04, 0x12
        /*001a*/ 	.short	(.L_5 - .L_4)
	.align		4
.L_4:
        /*001c*/ 	.word	index@(_Z21downsample_2x2_kernelPKhiPhiii)
        /*0020*/ 	.word	0x00000000
.L_5:


//--------------------- .nv.compat                --------------------------
	.section	.nv.compat,"",@"SHT_CUDA_COMPAT_INFO"
	.align	4
        /*0000*/ 	.byte	0x02, 0x09, 0x00, 0x00, 0x02, 0x02, 0x01, 0x00, 0x02, 0x05, 0x05, 0x00, 0x03, 0x07, 0x01, 0x01
        /*0010*/ 	.byte	0x02, 0x03, 0x00, 0x00, 0x02, 0x06, 0x01, 0x00, 0x04, 0x0b, 0x08, 0x00, 0x09, 0x00, 0x00, 0x00
        /*0020*/ 	.byte	0x00, 0x00, 0x00, 0x00


//--------------------- .nv.info._Z21downsample_2x2_kernelPKhiPhiii --------------------------
	.section	.nv.info._Z21downsample_2x2_kernelPKhiPhiii,"",@"SHT_CUDA_INFO"
	.sectionflags	@""
	.align	4


	//----- nvinfo : EIATTR_CUDA_API_VERSION
	.align		4
        /*0000*/ 	.byte	0x04, 0x37
        /*0002*/ 	.short	(.L_7 - .L_6)
.L_6:
        /*0004*/ 	.word	0x00000082


	//----- nvinfo : EIATTR_KPARAM_INFO
	.align		4
.L_7:
        /*0008*/ 	.byte	0x04, 0x17
        /*000a*/ 	.short	(.L_9 - .L_8)
.L_8:
        /*000c*/ 	.word	0x00000000
        /*0010*/ 	.short	0x0005
        /*0012*/ 	.short	0x0020
        /*0014*/ 	.byte	0x00, 0xf0, 0x11, 0x00


	//----- nvinfo : EIATTR_KPARAM_INFO
	.align		4
.L_9:
        /*0018*/ 	.byte	0x04, 0x17
        /*001a*/ 	.short	(.L_11 - .L_10)
.L_10:
        /*001c*/ 	.word	0x00000000
        /*0020*/ 	.short	0x0004
        /*0022*/ 	.short	0x001c
        /*0024*/ 	.byte	0x00, 0xf0, 0x11, 0x00


	//----- nvinfo : EIATTR_KPARAM_INFO
	.align		4
.L_11:
        /*0028*/ 	.byte	0x04, 0x17
        /*002a*/ 	.short	(.L_13 - .L_12)
.L_12:
        /*002c*/ 	.word	0x00000000
        /*0030*/ 	.short	0x0003
        /*0032*/ 	.short	0x0018
        /*0034*/ 	.byte	0x00, 0xf0, 0x11, 0x00


	//----- nvinfo : EIATTR_KPARAM_INFO
	.align		4
.L_13:
        /*0038*/ 	.byte	0x04, 0x17
        /*003a*/ 	.short	(.L_15 - .L_14)
.L_14:
        /*003c*/ 	.word	0x00000000
        /*0040*/ 	.short	0x0002
        /*0042*/ 	.short	0x0010
        /*0044*/ 	.byte	0x00, 0xf5, 0x21, 0x00


	//----- nvinfo : EIATTR_KPARAM_INFO
	.align		4
.L_15:
        /*0048*/ 	.byte	0x04, 0x17
        /*004a*/ 	.short	(.L_17 - .L_16)
.L_16:
        /*004c*/ 	.word	0x00000000
        /*0050*/ 	.short	0x0001
        /*0052*/ 	.short	0x0008
        /*0054*/ 	.byte	0x00, 0xf0, 0x11, 0x00


	//----- nvinfo : EIATTR_KPARAM_INFO
	.align		4
.L_17:
        /*0058*/ 	.byte	0x04, 0x17
        /*005a*/ 	.short	(.L_19 - .L_18)
.L_18:
        /*005c*/ 	.word	0x00000000
        /*0060*/ 	.short	0x0000
        /*0062*/ 	.short	0x0000
        /*0064*/ 	.byte	0x00, 0xf5, 0x21, 0x00


	//----- nvinfo : EIATTR_SPARSE_MMA_MASK
	.align		4
.L_19:
        /*0068*/ 	.byte	0x03, 0x50
        /*006a*/ 	.short	0x0000


	//----- nvinfo : EIATTR_MAXREG_COUNT
	.align		4
        /*006c*/ 	.byte	0x03, 0x1b
        /*006e*/ 	.short	0x00ff


	//----- nvinfo : EIATTR_MERCURY_ISA_VERSION
	.align		4
        /*0070*/ 	.byte	0x03, 0x5f
        /*0072*/ 	.short	0x0101


	//----- nvinfo : EIATTR_VRC_CTA_INIT_COUNT
	.align		4
        /*0074*/ 	.byte	0x02, 0x4a
	.zero		1
	.zero		1


	//----- nvinfo : EIATTR_EXIT_INSTR_OFFSETS
	.align		4
        /*0078*/ 	.byte	0x04, 0x1c
        /*007a*/ 	.short	(.L_21 - .L_20)


	//   ....[0]....
.L_20:
        /*007c*/ 	.word	0x000000d0


	//   ....[1]....
        /*0080*/ 	.word	0x00000240


	//----- nvinfo : EIATTR_CBANK_PARAM_SIZE
	.align		4
.L_21:
        /*0084*/ 	.byte	0x03, 0x19
        /*0086*/ 	.short	0x0024


	//----- nvinfo : EIATTR_PARAM_CBANK
	.align		4
        /*0088*/ 	.byte	0x04, 0x0a
        /*008a*/ 	.short	(.L_23 - .L_22)
	.align		4
.L_22:
        /*008c*/ 	.word	index@(.nv.constant0._Z21downsample_2x2_kernelPKhiPhiii)
        /*0090*/ 	.short	0x0380
        /*0092*/ 	.short	0x0024


	//----- nvinfo : EIATTR_SW_WAR
	.align		4
.L_23:
        /*0094*/ 	.byte	0x04, 0x36
        /*0096*/ 	.short	(.L_25 - .L_24)
.L_24:
        /*0098*/ 	.word	0x00000008
.L_25:


//--------------------- .nv.callgraph             --------------------------
	.section	.nv.callgraph,"",@"SHT_CUDA_CALLGRAPH"
	.align	4
	.sectionentsize	8
	.align		4
        /*0000*/ 	.word	0x00000000
	.align		4
        /*0004*/ 	.word	0xffffffff
	.align		4
        /*0008*/ 	.word	0x00000000
	.align		4
        /*000c*/ 	.word	0xfffffffe
	.align		4
        /*0010*/ 	.word	0x00000000
	.align		4
        /*0014*/ 	.word	0xfffffffd
	.align		4
        /*0018*/ 	.word	0x00000000
	.align		4
        /*001c*/ 	.word	0xfffffffc


//--------------------- .text._Z21downsample_2x2_kernelPKhiPhiii --------------------------
	.section	.text._Z21downsample_2x2_kernelPKhiPhiii,"ax",@progbits
	.align	128
.text._Z21downsample_2x2_kernelPKhiPhiii:
        .type           _Z21downsample_2x2_kernelPKhiPhiii,@function
        .size           _Z21downsample_2x2_kernelPKhiPhiii,(.L_x_1 - _Z21downsample_2x2_kernelPKhiPhiii)
        .other          _Z21downsample_2x2_kernelPKhiPhiii,@"STO_CUDA_ENTRY STV_DEFAULT"
_Z21downsample_2x2_kernelPKhiPhiii:
[----:B------:R-:W-:Y:S01]  /*0000*/  LDC R1, c[0x0][0x37c] ;  /* 0x0000df00ff017b82 */ /* 0x000fe20000000800 */
[----:B------:R-:W0:Y:S07]  /*0010*/  S2R R2, SR_TID.Y ;  /* 0x0000000000027919 */ /* 0x000e2e0000002200 */
[----:B------:R-:W1:Y:S01]  /*0020*/  LDC R0, c[0x0][0x360] ;  /* 0x0000d800ff007b82 */ /* 0x000e620000000800 */
[----:B------:R-:W2:Y:S01]  /*0030*/  LDCU UR6, c[0x0][0x3a0] ;  /* 0x00007400ff0677ac */ /* 0x000ea20008000800 */
[----:B------:R-:W1:Y:S01]  /*0040*/  S2R R3, SR_TID.X ;  /* 0x0000000000037919 */ /* 0x000e620000002100 */
[----:B------:R-:W3:Y:S05]  /*0050*/  LDCU UR7, c[0x0][0x39c] ;  /* 0x00007380ff0777ac */ /* 0x000eea0008000800 */
[----:B------:R-:W0:Y:S08]  /*0060*/  S2UR UR5, SR_CTAID.Y ;  /* 0x00000000000579c3 */ /* 0x000e300000002600 */
[----:B------:R-:W0:Y:S08]  /*0070*/  LDC R7, c[0x0][0x364] ;  /* 0x0000d900ff077b82 */ /* 0x000e300000000800 */
[----:B------:R-:W1:Y:S01]  /*0080*/  S2UR UR4, SR_CTAID.X ;  /* 0x00000000000479c3 */ /* 0x000e620000002500 */
[----:B0-----:R-:W-:-:S05]  /*0090*/  IMAD R7, R7, UR5, R2 ;  /* 0x0000000507077c24 */ /* 0x001fca000f8e0202 */
[----:B--2---:R-:W-:Y:S01]  /*00a0*/  ISETP.GE.AND P0, PT, R7, UR6, PT ;  /* 0x0000000607007c0c */ /* 0x004fe2000bf06270 */
[----:B-1----:R-:W-:-:S05]  /*00b0*/  IMAD R0, R0, UR4, R3 ;  /* 0x0000000400007c24 */ /* 0x002fca000f8e0203 */
[----:B---3--:R-:W-:-:S13]  /*00c0*/  ISETP.GE.OR P0, PT, R0, UR7, P0 ;  /* 0x0000000700007c0c */ /* 0x008fda0008706670 */
[----:B------:R-:W-:Y:S05]  /*00d0*/  @P0 EXIT ;  /* 0x000000000000094d */ /* 0x000fea0003800000 */
[----:B------:R-:W0:Y:S01]  /*00e0*/  LDC R3, c[0x0][0x388] ;  /* 0x0000e200ff037b82 */ /* 0x000e220000000800 */
[----:B------:R-:W1:Y:S01]  /*00f0*/  LDCU.64 UR6, c[0x0][0x380] ;  /* 0x00007000ff0677ac */ /* 0x000e620008000a00 */
[----:B------:R-:W2:Y:S01]  /*0100*/  LDCU.64 UR4, c[0x0][0x358] ;  /* 0x00006b00ff0477ac */ /* 0x000ea20008000a00 */
[----:B------:R-:W3:Y:S01]  /*0110*/  LDCU.64 UR8, c[0x0][0x390] ;  /* 0x00007200ff0877ac */ /* 0x000ee20008000a00 */
[----:B0-----:R-:W-:-:S04]  /*0120*/  IMAD R2, R7, R3, R0 ;  /* 0x0000000307027224 */ /* 0x001fc800078e0200 */
[----:B------:R-:W-:-:S05]  /*0130*/  IMAD.SHL.U32 R2, R2, 0x2, RZ ;  /* 0x0000000202027824 */ /* 0x000fca00078e00ff */
[C---:B-1----:R-:W-:Y:S01]  /*0140*/  IADD3 R4, P0, PT, R2.reuse, UR6, RZ ;  /* 0x0000000602047c10 */ /* 0x042fe2000ff1e0ff */
[----:B------:R-:W0:Y:S03]  /*0150*/  LDCU UR6, c[0x0][0x398] ;  /* 0x00007300ff0677ac */ /* 0x000e260008000800 */
[----:B------:R-:W-:Y:S02]  /*0160*/  LEA.HI.X.SX32 R5, R2, UR7, 0x1, P0 ;  /* 0x0000000702057c11 */ /* 0x000fe400080f0eff */
[----:B------:R-:W-:-:S03]  /*0170*/  IADD3 R2, P0, PT, R4, R3, RZ ;  /* 0x0000000304027210 */ /* 0x000fc60007f1e0ff */
[----:B--2---:R-:W2:Y:S01]  /*0180*/  LDG.E.U8 R6, desc[UR4][R4.64] ;  /* 0x0000000404067981 */ /* 0x004ea2000c1e1100 */
[----:B------:R-:W-:-:S03]  /*0190*/  LEA.HI.X.SX32 R3, R3, R5, 0x1, P0 ;  /* 0x0000000503037211 */ /* 0x000fc600000f0eff */
[----:B------:R-:W2:Y:S04]  /*01a0*/  LDG.E.U8 R9, desc[UR4][R4.64+0x1] ;  /* 0x0000010404097981 */ /* 0x000ea8000c1e1100 */
[----:B------:R-:W2:Y:S04]  /*01b0*/  LDG.E.U8 R8, desc[UR4][R2.64] ;  /* 0x0000000402087981 */ /* 0x000ea8000c1e1100 */
[----:B------:R-:W4:Y:S01]  /*01c0*/  LDG.E.U8 R10, desc[UR4][R2.64+0x1] ;  /* 0x00000104020a7981 */ /* 0x000f22000c1e1100 */
[----:B0-----:R-:W-:Y:S01]  /*01d0*/  IMAD R0, R7, UR6, R0 ;  /* 0x0000000607007c24 */ /* 0x001fe2000f8e0200 */
[----:B--2---:R-:W-:-:S04]  /*01e0*/  IADD3 R9, PT, PT, R8, R6, R9 ;  /* 0x0000000608097210 */ /* 0x004fc80007ffe009 */
[C---:B---3--:R-:W-:Y:S02]  /*01f0*/  IADD3 R6, P0, PT, R0.reuse, UR8, RZ ;  /* 0x0000000800067c10 */ /* 0x048fe4000ff1e0ff */
[----:B----4-:R-:W-:Y:S02]  /*0200*/  IADD3 R9, PT, PT, R9, 0x2, R10 ;  /* 0x0000000209097810 */ /* 0x010fe40007ffe00a */
[----:B------:R-:W-:Y:S02]  /*0210*/  LEA.HI.X.SX32 R7, R0, UR9, 0x1, P0 ;  /* 0x0000000900077c11 */ /* 0x000fe400080f0eff */
[----:B------:R-:W-:-:S05]  /*0220*/  SHF.R.U32.HI R9, RZ, 0x2, R9 ;  /* 0x00000002ff097819 */ /* 0x000fca0000011609 */
[----:B------:R-:W-:Y:S01]  /*0230*/  STG.E.U8 desc[UR4][R6.64], R9 ;  /* 0x0000000906007986 */ /* 0x000fe2000c101104 */
[----:B------:R-:W-:Y:S05]  /*0240*/  EXIT ;  /* 0x000000000000794d */ /* 0x000fea0003800000 */
.L_x_0:
[----:B------:R-:W-:-:S00]  /*0250*/  BRA `(.L_x_0) ;  /* 0xfffffffc00fc7947 */ /* 0x000fc0000383ffff */
[----:B------:R-:W-:-:S00]  /*0260*/  NOP ;  /* 0x0000000000007918 */ /* 0x000fc00000000000 */
        /* <DEDUP_REMOVED lines=9> */
.L_x_1:


//--------------------- .nv.shared.reserved.0     --------------------------
	.section	.nv.shared.reserved.0,"aw",@nobits
	.weak		__nv_reservedSMEM_offset_0_alias
	.size		__nv_reservedSMEM_offset_0_alias, 0, 64
	.other		__nv_reservedSMEM_offset_0_alias,@"STO_CUDA_RESERVED_SHARED STV_DEFAULT"
__nv_reservedSMEM_offset_0_alias:
	.zero		0
	.zero		64


//--------------------- .nv.constant0._Z21downsample_2x2_kernelPKhiPhiii --------------------------
	.section	.nv.constant0._Z21downsample_2x2_kernelPKhiPhiii,"a",@progbits
	.sectionflags	@""
	.align	4
.nv.constant0._Z21downsample_2x2_kernelPKhiPhiii:
	.zero		932


//--------------------- SYMBOLS --------------------------

	.type		.nv.reservedSmem.offset0,@object
	.size		.nv.reservedSmem.offset0,0x4
